//
// Generated by NVIDIA NVVM Compiler
//
// Compiler Build ID: CL-36424714
// Cuda compilation tools, release 13.0, V13.0.88
// Based on NVVM 20.0.0
//

.version 9.0
.target sm_100
.address_size 64

	// .globl	sequence

.visible .entry sequence(
	.param .u64 .ptr .align 1 sequence_param_0,
	.param .u32 sequence_param_1
)
{
	.reg .pred 	%p<2>;
	.reg .b32 	%r<7>;
	.reg .b64 	%rd<5>;

	ld.param.u64 	%rd1, [sequence_param_0];
	ld.param.u32 	%r2, [sequence_param_1];
	mov.u32 	%r3, %tid.x;
	mov.u32 	%r4, %ntid.x;
	mov.u32 	%r5, %ctaid.x;
	mad.lo.s32 	%r1, %r4, %r5, %r3;
	setp.ge.s32 	%p1, %r1, %r2;
	@%p1 bra 	$L__BB0_2;
	cvta.to.global.u64 	%rd2, %rd1;
	add.s32 	%r6, %r1, 1;
	mul.wide.s32 	%rd3, %r1, 4;
	add.s64 	%rd4, %rd2, %rd3;
	st.global.u32 	[%rd4], %r6;
$L__BB0_2:
	ret;

}


// ===== COMPILED SASS (sm_100) =====

	.target	sm_100

	.elftype	@"ET_EXEC"


//--------------------- .note.nv.tkinfo           --------------------------
	.section	.note.nv.tkinfo,"",@"SHT_NOTE"
	.sectionflags	@"SHF_NOTE_NV_TKINFO"
	.tkinfo
        /*0018*/ 	.word	0x00000002
        /*0030*/ 	.string	""
        /*0030*/ 	.string	"ptxas"
        /*0030*/ 	.string	"Cuda compilation tools, release 13.0, V13.0.88"
        /*0030*/ 	.string	"Build cuda_13.0.r13.0/compiler.36424714_0"
        /*0030*/ 	.string	"-arch sm_100 -m 64 "



//--------------------- .note.nv.cuinfo           --------------------------
	.section	.note.nv.cuinfo,"",@"SHT_NOTE"
	.sectionflags	@"SHF_NOTE_NV_CUINFO"
        /*0018*/ 	.short	0x0002
        /*001a*/ 	.short	0x0064
        /*001c*/ 	.short	0x0082
	.zero		2


//--------------------- .nv.info                  --------------------------
	.section	.nv.info,"",@"SHT_CUDA_INFO"
	.align	4


	//----- nvinfo : EIATTR_REGCOUNT
	.align		4
        /*0000*/ 	.byte	0x04, 0x2f
        /*0002*/ 	.short	(.L_1 - .L_0)
	.align		4
.L_0:
        /*0004*/ 	.word	index@(sequence)
        /*0008*/ 	.word	0x0000000a


	//----- nvinfo : EIATTR_FRAME_SIZE
	.align		4
.L_1:
        /*000c*/ 	.byte	0x04, 0x11
        /*000e*/ 	.short	(.L_3 - .L_2)
	.align		4
.L_2:
        /*0010*/ 	.word	index@(sequence)
        /*0014*/ 	.word	0x00000000


	//----- nvinfo : EIATTR_MIN_STACK_SIZE
	.align		4
.L_3:
        /*0018*/ 	.byte	0x04, 0x12
        /*001a*/ 	.short	(.L_5 - .L_4)
	.align		4
.L_4:
        /*001c*/ 	.word	index@(sequence)
        /*0020*/ 	.word	0x00000000
.L_5:


//--------------------- .nv.compat                --------------------------
	.section	.nv.compat,"",@"SHT_CUDA_COMPAT_INFO"
	.align	4
        /*0000*/ 	.byte	0x02, 0x09, 0x00, 0x00, 0x02, 0x02, 0x01, 0x00, 0x02, 0x05, 0x05, 0x00, 0x03, 0x07, 0x01, 0x01
        /*0010*/ 	.byte	0x02, 0x03, 0x00, 0x00, 0x02, 0x06, 0x01, 0x00, 0x04, 0x0b, 0x08, 0x00, 0x09, 0x00, 0x00, 0x00
        /*0020*/ 	.byte	0x00, 0x00, 0x00, 0x00


//--------------------- .nv.info.sequence         --------------------------
	.section	.nv.info.sequence,"",@"SHT_CUDA_INFO"
	.sectionflags	@""
	.align	4


	//----- nvinfo : EIATTR_CUDA_API_VERSION
	.align		4
        /*0000*/ 	.byte	0x04, 0x37
        /*0002*/ 	.short	(.L_7 - .L_6)
.L_6:
        /*0004*/ 	.word	0x00000082


	//----- nvinfo : EIATTR_KPARAM_INFO
	.align		4
.L_7:
        /*0008*/ 	.byte	0x04, 0x17
        /*000a*/ 	.short	(.L_9 - .L_8)
.L_8:
        /*000c*/ 	.word	0x00000000
        /*0010*/ 	.short	0x0001
        /*0012*/ 	.short	0x0008
        /*0014*/ 	.byte	0x00, 0xf0, 0x11, 0x00


	//----- nvinfo : EIATTR_KPARAM_INFO
	.align		4
.L_9:
        /*0018*/ 	.byte	0x04, 0x17
        /*001a*/ 	.short	(.L_11 - .L_10)
.L_10:
        /*001c*/ 	.word	0x00000000
        /*0020*/ 	.short	0x0000
        /*0022*/ 	.short	0x0000
        /*0024*/ 	.byte	0x00, 0xf5, 0x21, 0x00


	//----- nvinfo : EIATTR_SPARSE_MMA_MASK
	.align		4
.L_11:
        /*0028*/ 	.byte	0x03, 0x50
        /*002a*/ 	.short	0x0000


	//----- nvinfo : EIATTR_MAXREG_COUNT
	.align		4
        /*002c*/ 	.byte	0x03, 0x1b
        /*002e*/ 	.short	0x00ff


	//----- nvinfo : EIATTR_MERCURY_ISA_VERSION
	.align		4
        /*0030*/ 	.byte	0x03, 0x5f
        /*0032*/ 	.short	0x0101


	//----- nvinfo : EIATTR_VRC_CTA_INIT_COUNT
	.align		4
        /*0034*/ 	.byte	0x02, 0x4a
	.zero		1
	.zero		1


	//----- nvinfo : EIATTR_EXIT_INSTR_OFFSETS
	.align		4
        /*0038*/ 	.byte	0x04, 0x1c
        /*003a*/ 	.short	(.L_13 - .L_12)


	//   ....[0]....
.L_12:
        /*003c*/ 	.word	0x00000070


	//   ....[1]....
        /*0040*/ 	.word	0x000000d0


	//----- nvinfo : EIATTR_CBANK_PARAM_SIZE
	.align		4
.L_13:
        /*0044*/ 	.byte	0x03, 0x19
        /*0046*/ 	.short	0x000c


	//----- nvinfo : EIATTR_PARAM_CBANK
	.align		4
        /*0048*/ 	.byte	0x04, 0x0a
        /*004a*/ 	.short	(.L_15 - .L_14)
	.align		4
.L_14:
        /*004c*/ 	.word	index@(.nv.constant0.sequence)
        /*0050*/ 	.short	0x0380
        /*0052*/ 	.short	0x000c


	//----- nvinfo : EIATTR_SW_WAR
	.align		4
.L_15:
        /*0054*/ 	.byte	0x04, 0x36
        /*0056*/ 	.short	(.L_17 - .L_16)
.L_16:
        /*0058*/ 	.word	0x00000008
.L_17:


//--------------------- .nv.callgraph             --------------------------
	.section	.nv.callgraph,"",@"SHT_CUDA_CALLGRAPH"
	.align	4
	.sectionentsize	8
	.align		4
        /*0000*/ 	.word	0x00000000
	.align		4
        /*0004*/ 	.word	0xffffffff
	.align		4
        /*0008*/ 	.word	0x00000000
	.align		4
        /*000c*/ 	.word	0xfffffffe
	.align		4
        /*0010*/ 	.word	0x00000000
	.align		4
        /*0014*/ 	.word	0xfffffffd
	.align		4
        /*0018*/ 	.word	0x00000000
	.align		4
        /*001c*/ 	.word	0xfffffffc


//--------------------- .text.sequence            --------------------------
	.section	.text.sequence,"ax",@progbits
	.align	128
        .global         sequence
        .type           sequence,@function
        .size           sequence,(.L_x_1 - sequence)
        .other          sequence,@"STO_CUDA_ENTRY STV_DEFAULT"
sequence:
.text.sequence:
[----:B------:R-:W-:Y:S01]  /*0000*/  LDC R1, c[0x0][0x37c] ;  /* 0x0000df00ff017b82 */ /* 0x000fe20000000800 */
[----:B------:R-:W0:Y:S01]  /*0010*/  S2R R5, SR_TID.X ;  /* 0x0000000000057919 */ /* 0x000e220000002100 */
[----:B------:R-:W0:Y:S01]  /*0020*/  LDCU UR4, c[0x0][0x360] ;  /* 0x00006c00ff0477ac */ /* 0x000e220008000800 */
[----:B------:R-:W0:Y:S01]  /*0030*/  S2R R0, SR_CTAID.X ;  /* 0x0000000000007919 */ /* 0x000e220000002500 */
[----:B------:R-:W1:Y:S01]  /*0040*/  LDCU UR5, c[0x0][0x388] ;  /* 0x00007100ff0577ac */ /* 0x000e620008000800 */
[----:B0-----:R-:W-:-:S05]  /*0050*/  IMAD R5, R0, UR4, R5 ;  /* 0x0000000400057c24 */ /* 0x001fca000f8e0205 */
[----:B-1----:R-:W-:-:S13]  /*0060*/  ISETP.GE.AND P0, PT, R5, UR5, PT ;  /* 0x0000000505007c0c */ /* 0x002fda000bf06270 */
[----:B------:R-:W-:Y:S05]  /*0070*/  @P0 EXIT ;  /* 0x000000000000094d */ /* 0x000fea0003800000 */
[----:B------:R-:W0:Y:S01]  /*0080*/  LDC.64 R2, c[0x0][0x380] ;  /* 0x0000e000ff027b82 */ /* 0x000e220000000a00 */
[----:B------:R-:W1:Y:S01]  /*0090*/  LDCU.64 UR4, c[0x0][0x358] ;  /* 0x00006b00ff0477ac */ /* 0x000e620008000a00 */
[C---:B------:R-:W-:Y:S01]  /*00a0*/  IADD3 R7, PT, PT, R5.reuse, 0x1, RZ ;  /* 0x0000000105077810 */ /* 0x040fe20007ffe0ff */
[----:B0-----:R-:W-:-:S05]  /*00b0*/  IMAD.WIDE R2, R5, 0x4, R2 ;  /* 0x0000000405027825 */ /* 0x001fca00078e0202 */
[----:B-1----:R-:W-:Y:S01]  /*00c0*/  STG.E desc[UR4][R2.64], R7 ;  /* 0x0000000702007986 */ /* 0x002fe2000c101904 */
[----:B------:R-:W-:Y:S05]  /*00d0*/  EXIT ;  /* 0x000000000000794d */ /* 0x000fea0003800000 */
.L_x_0:
[----:B------:R-:W-:-:S00]  /*00e0*/  BRA `(.L_x_0) ;  /* 0xfffffffc00fc7947 */ /* 0x000fc0000383ffff */
[----:B------:R-:W-:-:S00]  /*00f0*/  NOP ;  /* 0x0000000000007918 */ /* 0x000fc00000000000 */
        /* <DEDUP_REMOVED lines=8> */
.L_x_1:


//--------------------- .nv.shared.reserved.0     --------------------------
	.section	.nv.shared.reserved.0,"aw",@nobits
	.weak		__nv_reservedSMEM_offset_0_alias
	.size		__nv_reservedSMEM_offset_0_alias, 0, 64
	.other		__nv_reservedSMEM_offset_0_alias,@"STO_CUDA_RESERVED_SHARED STV_DEFAULT"
__nv_reservedSMEM_offset_0_alias:
	.zero		0
	.zero		64


//--------------------- .nv.constant0.sequence    --------------------------
	.section	.nv.constant0.sequence,"a",@progbits
	.sectionflags	@""
	.align	4
.nv.constant0.sequence:
	.zero		908


//--------------------- SYMBOLS --------------------------

	.type		.nv.reservedSmem.offset0,@object
	.size		.nv.reservedSmem.offset0,0x4
